//
// Generated by NVIDIA NVVM Compiler
//
// Compiler Build ID: CL-36424714
// Cuda compilation tools, release 13.0, V13.0.88
// Based on NVVM 20.0.0
//

.version 9.0
.target sm_100
.address_size 64

	// .globl	_Z6kernelPhPj
.extern .func  (.param .b32 func_retval0) vprintf
(
	.param .b64 vprintf_param_0,
	.param .b64 vprintf_param_1
)
;
.global .align 1 .b8 $str[19] = {97, 108, 112, 104, 97, 58, 32, 32, 32, 32, 32, 37, 46, 49, 53, 102, 32, 10};
.global .align 1 .b8 $str$1[13] = {83, 75, 32, 105, 115, 32, 58, 32, 37, 100, 32, 10};

.visible .entry _Z6kernelPhPj(
	.param .u64 .ptr .align 1 _Z6kernelPhPj_param_0,
	.param .u64 .ptr .align 1 _Z6kernelPhPj_param_1
)
{
	.reg .b32 	%r<14>;
	.reg .b64 	%rd<9>;

	ld.param.u64 	%rd1, [_Z6kernelPhPj_param_0];
	ld.param.u64 	%rd2, [_Z6kernelPhPj_param_1];
	cvta.to.global.u64 	%rd3, %rd2;
	cvta.to.global.u64 	%rd4, %rd1;
	mov.u32 	%r1, %ctaid.x;
	shl.b32 	%r2, %r1, 4;
	mov.u32 	%r3, %tid.x;
	add.s32 	%r4, %r2, %r3;
	mov.u32 	%r5, %ctaid.y;
	mov.u32 	%r6, %tid.y;
	shl.b32 	%r7, %r5, 8;
	shl.b32 	%r8, %r6, 4;
	add.s32 	%r9, %r7, %r8;
	mov.u32 	%r10, %nctaid.x;
	mad.lo.s32 	%r11, %r9, %r10, %r4;
	cvt.s64.s32 	%rd5, %r11;
	add.s64 	%rd6, %rd4, %rd5;
	ld.global.u8 	%r12, [%rd6];
	mul.wide.u32 	%rd7, %r12, 4;
	add.s64 	%rd8, %rd3, %rd7;
	atom.global.add.u32 	%r13, [%rd8], 1;
	bar.sync 	0;
	ret;

}
	// .globl	_Z7kernel2jPjPd
.visible .entry _Z7kernel2jPjPd(
	.param .u32 _Z7kernel2jPjPd_param_0,
	.param .u64 .ptr .align 1 _Z7kernel2jPjPd_param_1,
	.param .u64 .ptr .align 1 _Z7kernel2jPjPd_param_2
)
{
	.reg .b32 	%r<14>;
	.reg .b64 	%rd<9>;
	.reg .b64 	%fd<4>;

	ld.param.u32 	%r1, [_Z7kernel2jPjPd_param_0];
	ld.param.u64 	%rd1, [_Z7kernel2jPjPd_param_1];
	ld.param.u64 	%rd2, [_Z7kernel2jPjPd_param_2];
	cvta.to.global.u64 	%rd3, %rd2;
	cvta.to.global.u64 	%rd4, %rd1;
	mov.u32 	%r2, %ctaid.x;
	shl.b32 	%r3, %r2, 4;
	mov.u32 	%r4, %tid.x;
	add.s32 	%r5, %r3, %r4;
	mov.u32 	%r6, %ctaid.y;
	mov.u32 	%r7, %tid.y;
	shl.b32 	%r8, %r6, 8;
	shl.b32 	%r9, %r7, 4;
	add.s32 	%r10, %r8, %r9;
	mov.u32 	%r11, %nctaid.x;
	mad.lo.s32 	%r12, %r10, %r11, %r5;
	mul.wide.s32 	%rd5, %r12, 4;
	add.s64 	%rd6, %rd4, %rd5;
	ld.global.u32 	%r13, [%rd6];
	cvt.rn.f64.u32 	%fd1, %r13;
	cvt.rn.f64.u32 	%fd2, %r1;
	div.rn.f64 	%fd3, %fd1, %fd2;
	mul.wide.s32 	%rd7, %r12, 8;
	add.s64 	%rd8, %rd3, %rd7;
	st.global.f64 	[%rd8], %fd3;
	ret;

}
	// .globl	_Z7kernel3PdPjS0_
.visible .entry _Z7kernel3PdPjS0_(
	.param .u64 .ptr .align 1 _Z7kernel3PdPjS0__param_0,
	.param .u64 .ptr .align 1 _Z7kernel3PdPjS0__param_1,
	.param .u64 .ptr .align 1 _Z7kernel3PdPjS0__param_2
)
{
	.local .align 8 .b8 	__local_depot2[8];
	.reg .b64 	%SP;
	.reg .b64 	%SPL;
	.reg .b32 	%r<18>;
	.reg .b64 	%rd<16>;
	.reg .b64 	%fd<5>;

	mov.u64 	%SPL, __local_depot2;
	cvta.local.u64 	%SP, %SPL;
	ld.param.u64 	%rd1, [_Z7kernel3PdPjS0__param_0];
	ld.param.u64 	%rd2, [_Z7kernel3PdPjS0__param_1];
	ld.param.u64 	%rd3, [_Z7kernel3PdPjS0__param_2];
	cvta.to.global.u64 	%rd4, %rd3;
	cvta.to.global.u64 	%rd5, %rd2;
	cvta.to.global.u64 	%rd6, %rd1;
	add.u64 	%rd7, %SP, 0;
	add.u64 	%rd8, %SPL, 0;
	mov.u32 	%r1, %ctaid.x;
	shl.b32 	%r2, %r1, 4;
	mov.u32 	%r3, %tid.x;
	add.s32 	%r4, %r2, %r3;
	mov.u32 	%r5, %ctaid.y;
	mov.u32 	%r6, %tid.y;
	ld.global.f64 	%fd1, [%rd6];
	st.local.f64 	[%rd8], %fd1;
	mov.u64 	%rd9, $str;
	cvta.global.u64 	%rd10, %rd9;
	{ // callseq 0, 0
	.param .b64 param0;
	st.param.b64 	[param0], %rd10;
	.param .b64 param1;
	st.param.b64 	[param1], %rd7;
	.param .b32 retval0;
	call.uni (retval0), 
	vprintf, 
	(
	param0, 
	param1
	);
	ld.param.b32 	%r7, [retval0];
	} // callseq 0
	shl.b32 	%r9, %r5, 8;
	shl.b32 	%r10, %r6, 4;
	add.s32 	%r11, %r9, %r10;
	mov.u32 	%r12, %nctaid.x;
	mad.lo.s32 	%r13, %r11, %r12, %r4;
	mul.wide.s32 	%rd11, %r13, 4;
	add.s64 	%rd12, %rd5, %rd11;
	ld.global.u32 	%r14, [%rd12];
	cvt.rn.f64.u32 	%fd2, %r14;
	ld.global.f64 	%fd3, [%rd6];
	mul.f64 	%fd4, %fd3, %fd2;
	cvt.rzi.u32.f64 	%r15, %fd4;
	add.s64 	%rd13, %rd4, %rd11;
	st.global.u32 	[%rd13], %r15;
	st.local.u32 	[%rd8], %r15;
	mov.u64 	%rd14, $str$1;
	cvta.global.u64 	%rd15, %rd14;
	{ // callseq 1, 0
	.param .b64 param0;
	st.param.b64 	[param0], %rd15;
	.param .b64 param1;
	st.param.b64 	[param1], %rd7;
	.param .b32 retval0;
	call.uni (retval0), 
	vprintf, 
	(
	param0, 
	param1
	);
	ld.param.b32 	%r16, [retval0];
	} // callseq 1
	ret;

}


// ===== COMPILED SASS (sm_100) =====

	.target	sm_100

	.elftype	@"ET_EXEC"


//--------------------- .note.nv.tkinfo           --------------------------
	.section	.note.nv.tkinfo,"",@"SHT_NOTE"
	.sectionflags	@"SHF_NOTE_NV_TKINFO"
	.tkinfo
        /*0018*/ 	.word	0x00000002
        /*0030*/ 	.string	""
        /*0030*/ 	.string	"ptxas"
        /*0030*/ 	.string	"Cuda compilation tools, release 13.0, V13.0.88"
        /*0030*/ 	.string	"Build cuda_13.0.r13.0/compiler.36424714_0"
        /*0030*/ 	.string	"-arch sm_100 -m 64 "



//--------------------- .note.nv.cuinfo           --------------------------
	.section	.note.nv.cuinfo,"",@"SHT_NOTE"
	.sectionflags	@"SHF_NOTE_NV_CUINFO"
        /*0018*/ 	.short	0x0002
        /*001a*/ 	.short	0x0064
        /*001c*/ 	.short	0x0082
	.zero		2


//--------------------- .nv.info                  --------------------------
	.section	.nv.info,"",@"SHT_CUDA_INFO"
	.align	4


	//----- nvinfo : EIATTR_REGCOUNT
	.align		4
        /*0000*/ 	.byte	0x04, 0x2f
        /*0002*/ 	.short	(.L_3 - .L_2)
	.align		4
.L_2:
        /*0004*/ 	.word	index@(_Z6kernelPhPj)
        /*0008*/ 	.word	0x0000000a


	//----- nvinfo : EIATTR_FRAME_SIZE
	.align		4
.L_3:
        /*000c*/ 	.byte	0x04, 0x11
        /*000e*/ 	.short	(.L_5 - .L_4)
	.align		4
.L_4:
        /*0010*/ 	.word	index@(_Z6kernelPhPj)
        /*0014*/ 	.word	0x00000000


	//----- nvinfo : EIATTR_REGCOUNT
	.align		4
.L_5:
        /*0018*/ 	.byte	0x04, 0x2f
        /*001a*/ 	.short	(.L_7 - .L_6)
	.align		4
.L_6:
        /*001c*/ 	.word	index@(_Z7kernel2jPjPd)
        /*0020*/ 	.word	0x00000019


	//----- nvinfo : EIATTR_FRAME_SIZE
	.align		4
.L_7:
        /*0024*/ 	.byte	0x04, 0x11
        /*0026*/ 	.short	(.L_9 - .L_8)
	.align		4
.L_8:
        /*0028*/ 	.word	index@($__internal_0_$__cuda_sm20_div_rn_f64_full)
        /*002c*/ 	.word	0x00000000


	//----- nvinfo : EIATTR_FRAME_SIZE
	.align		4
.L_9:
        /*0030*/ 	.byte	0x04, 0x11
        /*0032*/ 	.short	(.L_11 - .L_10)
	.align		4
.L_10:
        /*0034*/ 	.word	index@(_Z7kernel2jPjPd)
        /*0038*/ 	.word	0x00000000


	//----- nvinfo : EIATTR_REGCOUNT
	.align		4
.L_11:
        /*003c*/ 	.byte	0x04, 0x2f
        /*003e*/ 	.short	(.L_13 - .L_12)
	.align		4
.L_12:
        /*0040*/ 	.word	index@(_Z7kernel3PdPjS0_)
        /*0044*/ 	.word	0x00000019


	//----- nvinfo : EIATTR_FRAME_SIZE
	.align		4
.L_13:
        /*0048*/ 	.byte	0x04, 0x11
        /*004a*/ 	.short	(.L_15 - .L_14)
	.align		4
.L_14:
        /*004c*/ 	.word	index@(_Z7kernel3PdPjS0_)
        /*0050*/ 	.word	0x00000008


	//----- nvinfo : EIATTR_MIN_STACK_SIZE
	.align		4
.L_15:
        /*0054*/ 	.byte	0x04, 0x12
        /*0056*/ 	.short	(.L_17 - .L_16)
	.align		4
.L_16:
        /*0058*/ 	.word	index@(_Z7kernel3PdPjS0_)
        /*005c*/ 	.word	0x00000008


	//----- nvinfo : EIATTR_MIN_STACK_SIZE
	.align		4
.L_17:
        /*0060*/ 	.byte	0x04, 0x12
        /*0062*/ 	.short	(.L_19 - .L_18)
	.align		4
.L_18:
        /*0064*/ 	.word	index@(_Z7kernel2jPjPd)
        /*0068*/ 	.word	0x00000000


	//----- nvinfo : EIATTR_MIN_STACK_SIZE
	.align		4
.L_19:
        /*006c*/ 	.byte	0x04, 0x12
        /*006e*/ 	.short	(.L_21 - .L_20)
	.align		4
.L_20:
        /*0070*/ 	.word	index@(_Z6kernelPhPj)
        /*0074*/ 	.word	0x00000000
.L_21:


//--------------------- .nv.compat                --------------------------
	.section	.nv.compat,"",@"SHT_CUDA_COMPAT_INFO"
	.align	4
        /*0000*/ 	.byte	0x02, 0x09, 0x00, 0x00, 0x02, 0x02, 0x01, 0x00, 0x02, 0x05, 0x05, 0x00, 0x03, 0x07, 0x01, 0x01
        /*0010*/ 	.byte	0x02, 0x03, 0x00, 0x00, 0x02, 0x06, 0x01, 0x00, 0x04, 0x0b, 0x08, 0x00, 0x01, 0x00, 0x00, 0x00
        /*0020*/ 	.byte	0x00, 0x00, 0x00, 0x00


//--------------------- .nv.info._Z7kernel3PdPjS0_ --------------------------
	.section	.nv.info._Z7kernel3PdPjS0_,"",@"SHT_CUDA_INFO"
	.sectionflags	@""
	.align	4


	//----- nvinfo : EIATTR_CUDA_API_VERSION
	.align		4
        /*0000*/ 	.byte	0x04, 0x37
        /*0002*/ 	.short	(.L_23 - .L_22)
.L_22:
        /*0004*/ 	.word	0x00000082


	//----- nvinfo : EIATTR_KPARAM_INFO
	.align		4
.L_23:
        /*0008*/ 	.byte	0x04, 0x17
        /*000a*/ 	.short	(.L_25 - .L_24)
.L_24:
        /*000c*/ 	.word	0x00000000
        /*0010*/ 	.short	0x0002
        /*0012*/ 	.short	0x0010
        /*0014*/ 	.byte	0x00, 0xf5, 0x21, 0x00


	//----- nvinfo : EIATTR_KPARAM_INFO
	.align		4
.L_25:
        /*0018*/ 	.byte	0x04, 0x17
        /*001a*/ 	.short	(.L_27 - .L_26)
.L_26:
        /*001c*/ 	.word	0x00000000
        /*0020*/ 	.short	0x0001
        /*0022*/ 	.short	0x0008
        /*0024*/ 	.byte	0x00, 0xf5, 0x21, 0x00


	//----- nvinfo : EIATTR_KPARAM_INFO
	.align		4
.L_27:
        /*0028*/ 	.byte	0x04, 0x17
        /*002a*/ 	.short	(.L_29 - .L_28)
.L_28:
        /*002c*/ 	.word	0x00000000
        /*0030*/ 	.short	0x0000
        /*0032*/ 	.short	0x0000
        /*0034*/ 	.byte	0x00, 0xf5, 0x21, 0x00


	//----- nvinfo : EIATTR_SPARSE_MMA_MASK
	.align		4
.L_29:
        /*0038*/ 	.byte	0x03, 0x50
        /*003a*/ 	.short	0x0000


	//----- nvinfo : EIATTR_MAXREG_COUNT
	.align		4
        /*003c*/ 	.byte	0x03, 0x1b
        /*003e*/ 	.short	0x00ff


	//----- nvinfo : EIATTR_EXTERNS
	.align		4
        /*0040*/ 	.byte	0x04, 0x0f
        /*0042*/ 	.short	(.L_31 - .L_30)


	//   ....[0]....
	.align		4
.L_30:
        /*0044*/ 	.word	index@(vprintf)


	//----- nvinfo : EIATTR_MERCURY_ISA_VERSION
	.align		4
.L_31:
        /*0048*/ 	.byte	0x03, 0x5f
        /*004a*/ 	.short	0x0101


	//----- nvinfo : EIATTR_VRC_CTA_INIT_COUNT
	.align		4
        /*004c*/ 	.byte	0x02, 0x4a
	.zero		1
	.zero		1


	//----- nvinfo : EIATTR_SYSCALL_OFFSETS
	.align		4
        /*0050*/ 	.byte	0x04, 0x46
        /*0052*/ 	.short	(.L_33 - .L_32)


	//   ....[0]....
.L_32:
        /*0054*/ 	.word	0x00000170


	//   ....[1]....
        /*0058*/ 	.word	0x000002f0


	//----- nvinfo : EIATTR_EXIT_INSTR_OFFSETS
	.align		4
.L_33:
        /*005c*/ 	.byte	0x04, 0x1c
        /*005e*/ 	.short	(.L_35 - .L_34)


	//   ....[0]....
.L_34:
        /*0060*/ 	.word	0x00000300


	//----- nvinfo : EIATTR_CBANK_PARAM_SIZE
	.align		4
.L_35:
        /*0064*/ 	.byte	0x03, 0x19
        /*0066*/ 	.short	0x0018


	//----- nvinfo : EIATTR_PARAM_CBANK
	.align		4
        /*0068*/ 	.byte	0x04, 0x0a
        /*006a*/ 	.short	(.L_37 - .L_36)
	.align		4
.L_36:
        /*006c*/ 	.word	index@(.nv.constant0._Z7kernel3PdPjS0_)
        /*0070*/ 	.short	0x0380
        /*0072*/ 	.short	0x0018


	//----- nvinfo : EIATTR_SW_WAR
	.align		4
.L_37:
        /*0074*/ 	.byte	0x04, 0x36
        /*0076*/ 	.short	(.L_39 - .L_38)
.L_38:
        /*0078*/ 	.word	0x00000008
.L_39:


//--------------------- .nv.info._Z7kernel2jPjPd  --------------------------
	.section	.nv.info._Z7kernel2jPjPd,"",@"SHT_CUDA_INFO"
	.sectionflags	@""
	.align	4


	//----- nvinfo : EIATTR_CUDA_API_VERSION
	.align		4
        /*0000*/ 	.byte	0x04, 0x37
        /*0002*/ 	.short	(.L_41 - .L_40)
.L_40:
        /*0004*/ 	.word	0x00000082


	//----- nvinfo : EIATTR_KPARAM_INFO
	.align		4
.L_41:
        /*0008*/ 	.byte	0x04, 0x17
        /*000a*/ 	.short	(.L_43 - .L_42)
.L_42:
        /*000c*/ 	.word	0x00000000
        /*0010*/ 	.short	0x0002
        /*0012*/ 	.short	0x0010
        /*0014*/ 	.byte	0x00, 0xf5, 0x21, 0x00


	//----- nvinfo : EIATTR_KPARAM_INFO
	.align		4
.L_43:
        /*0018*/ 	.byte	0x04, 0x17
        /*001a*/ 	.short	(.L_45 - .L_44)
.L_44:
        /*001c*/ 	.word	0x00000000
        /*0020*/ 	.short	0x0001
        /*0022*/ 	.short	0x0008
        /*0024*/ 	.byte	0x00, 0xf5, 0x21, 0x00


	//----- nvinfo : EIATTR_KPARAM_INFO
	.align		4
.L_45:
        /*0028*/ 	.byte	0x04, 0x17
        /*002a*/ 	.short	(.L_47 - .L_46)
.L_46:
        /*002c*/ 	.word	0x00000000
        /*0030*/ 	.short	0x0000
        /*0032*/ 	.short	0x0000
        /*0034*/ 	.byte	0x00, 0xf0, 0x11, 0x00


	//----- nvinfo : EIATTR_SPARSE_MMA_MASK
	.align		4
.L_47:
        /*0038*/ 	.byte	0x03, 0x50
        /*003a*/ 	.short	0x0000


	//----- nvinfo : EIATTR_MAXREG_COUNT
	.align		4
        /*003c*/ 	.byte	0x03, 0x1b
        /*003e*/ 	.short	0x00ff


	//----- nvinfo : EIATTR_MERCURY_ISA_VERSION
	.align		4
        /*0040*/ 	.byte	0x03, 0x5f
        /*0042*/ 	.short	0x0101


	//----- nvinfo : EIATTR_VRC_CTA_INIT_COUNT
	.align		4
        /*0044*/ 	.byte	0x02, 0x4a
	.zero		1
	.zero		1


	//----- nvinfo : EIATTR_EXIT_INSTR_OFFSETS
	.align		4
        /*0048*/ 	.byte	0x04, 0x1c
        /*004a*/ 	.short	(.L_49 - .L_48)


	//   ....[0]....
.L_48:
        /*004c*/ 	.word	0x00000260


	//----- nvinfo : EIATTR_CRS_STACK_SIZE
	.align		4
.L_49:
        /*0050*/ 	.byte	0x04, 0x1e
        /*0052*/ 	.short	(.L_51 - .L_50)
.L_50:
        /*0054*/ 	.word	0x00000000


	//----- nvinfo : EIATTR_CBANK_PARAM_SIZE
	.align		4
.L_51:
        /*0058*/ 	.byte	0x03, 0x19
        /*005a*/ 	.short	0x0018


	//----- nvinfo : EIATTR_PARAM_CBANK
	.align		4
        /*005c*/ 	.byte	0x04, 0x0a
        /*005e*/ 	.short	(.L_53 - .L_52)
	.align		4
.L_52:
        /*0060*/ 	.word	index@(.nv.constant0._Z7kernel2jPjPd)
        /*0064*/ 	.short	0x0380
        /*0066*/ 	.short	0x0018


	//----- nvinfo : EIATTR_SW_WAR
	.align		4
.L_53:
        /*0068*/ 	.byte	0x04, 0x36
        /*006a*/ 	.short	(.L_55 - .L_54)
.L_54:
        /*006c*/ 	.word	0x00000008
.L_55:


//--------------------- .nv.info._Z6kernelPhPj    --------------------------
	.section	.nv.info._Z6kernelPhPj,"",@"SHT_CUDA_INFO"
	.sectionflags	@""
	.align	4


	//----- nvinfo : EIATTR_CUDA_API_VERSION
	.align		4
        /*0000*/ 	.byte	0x04, 0x37
        /*0002*/ 	.short	(.L_57 - .L_56)
.L_56:
        /*0004*/ 	.word	0x00000082


	//----- nvinfo : EIATTR_KPARAM_INFO
	.align		4
.L_57:
        /*0008*/ 	.byte	0x04, 0x17
        /*000a*/ 	.short	(.L_59 - .L_58)
.L_58:
        /*000c*/ 	.word	0x00000000
        /*0010*/ 	.short	0x0001
        /*0012*/ 	.short	0x0008
        /*0014*/ 	.byte	0x00, 0xf5, 0x21, 0x00


	//----- nvinfo : EIATTR_KPARAM_INFO
	.align		4
.L_59:
        /*0018*/ 	.byte	0x04, 0x17
        /*001a*/ 	.short	(.L_61 - .L_60)
.L_60:
        /*001c*/ 	.word	0x00000000
        /*0020*/ 	.short	0x0000
        /*0022*/ 	.short	0x0000
        /*0024*/ 	.byte	0x00, 0xf5, 0x21, 0x00


	//----- nvinfo : EIATTR_SPARSE_MMA_MASK
	.align		4
.L_61:
        /*0028*/ 	.byte	0x03, 0x50
        /*002a*/ 	.short	0x0000


	//----- nvinfo : EIATTR_MAXREG_COUNT
	.align		4
        /*002c*/ 	.byte	0x03, 0x1b
        /*002e*/ 	.short	0x00ff


	//----- nvinfo : EIATTR_NUM_BARRIERS
	.align		4
        /*0030*/ 	.byte	0x02, 0x4c
        /*0032*/ 	.byte	0x01
	.zero		1


	//----- nvinfo : EIATTR_MERCURY_ISA_VERSION
	.align		4
        /*0034*/ 	.byte	0x03, 0x5f
        /*0036*/ 	.short	0x0101


	//----- nvinfo : EIATTR_VRC_CTA_INIT_COUNT
	.align		4
        /*0038*/ 	.byte	0x02, 0x4a
	.zero		1
	.zero		1


	//----- nvinfo : EIATTR_EXIT_INSTR_OFFSETS
	.align		4
        /*003c*/ 	.byte	0x04, 0x1c
        /*003e*/ 	.short	(.L_63 - .L_62)


	//   ....[0]....
.L_62:
        /*0040*/ 	.word	0x00000140


	//----- nvinfo : EIATTR_CBANK_PARAM_SIZE
	.align		4
.L_63:
        /*0044*/ 	.byte	0x03, 0x19
        /*0046*/ 	.short	0x0010


	//----- nvinfo : EIATTR_PARAM_CBANK
	.align		4
        /*0048*/ 	.byte	0x04, 0x0a
        /*004a*/ 	.short	(.L_65 - .L_64)
	.align		4
.L_64:
        /*004c*/ 	.word	index@(.nv.constant0._Z6kernelPhPj)
        /*0050*/ 	.short	0x0380
        /*0052*/ 	.short	0x0010


	//----- nvinfo : EIATTR_SW_WAR
	.align		4
.L_65:
        /*0054*/ 	.byte	0x04, 0x36
        /*0056*/ 	.short	(.L_67 - .L_66)
.L_66:
        /*0058*/ 	.word	0x00000008
.L_67:


//--------------------- .nv.callgraph             --------------------------
	.section	.nv.callgraph,"",@"SHT_CUDA_CALLGRAPH"
	.align	4
	.sectionentsize	8
	.align		4
        /*0000*/ 	.word	0x00000000
	.align		4
        /*0004*/ 	.word	0xffffffff
	.align		4
        /*0008*/ 	.word	index@(_Z7kernel3PdPjS0_)
	.align		4
        /*000c*/ 	.word	index@(vprintf)
	.align		4
        /*0010*/ 	.word	0x00000000
	.align		4
        /*0014*/ 	.word	0xfffffffe
	.align		4
        /*0018*/ 	.word	0x00000000
	.align		4
        /*001c*/ 	.word	0xfffffffd
	.align		4
        /*0020*/ 	.word	0x00000000
	.align		4
        /*0024*/ 	.word	0xfffffffc


//--------------------- .nv.constant4             --------------------------
	.section	.nv.constant4,"a",@progbits
	.align	8
	.align		8
.nv.constant4:
        /*0000*/ 	.dword	vprintf
	.align		8
        /*0008*/ 	.dword	$str
	.align		8
        /*0010*/ 	.dword	$str$1


//--------------------- .text._Z7kernel3PdPjS0_   --------------------------
	.section	.text._Z7kernel3PdPjS0_,"ax",@progbits
	.align	128
        .global         _Z7kernel3PdPjS0_
        .type           _Z7kernel3PdPjS0_,@function
        .size           _Z7kernel3PdPjS0_,(.L_x_13 - _Z7kernel3PdPjS0_)
        .other          _Z7kernel3PdPjS0_,@"STO_CUDA_ENTRY STV_DEFAULT"
_Z7kernel3PdPjS0_:
.text._Z7kernel3PdPjS0_:
[----:B------:R-:W0:Y:S08]  /*0000*/  LDC R1, c[0x0][0x37c] ;  /* 0x0000df00ff017b82 */ /* 0x000e300000000800 */
[----:B------:R-:W1:Y:S01]  /*0010*/  LDC.64 R10, c[0x0][0x380] ;  /* 0x0000e000ff0a7b82 */ /* 0x000e620000000a00 */
[----:B------:R-:W1:Y:S01]  /*0020*/  LDCU.64 UR36, c[0x0][0x358] ;  /* 0x00006b00ff2477ac */ /* 0x000e620008000a00 */
[----:B------:R-:W2:Y:S01]  /*0030*/  S2R R18, SR_CTAID.X ;  /* 0x0000000000127919 */ /* 0x000ea20000002500 */
[----:B0-----:R-:W-:Y:S01]  /*0040*/  VIADD R1, R1, 0xfffffff8 ;  /* 0xfffffff801017836 */ /* 0x001fe20000000000 */
[----:B------:R-:W2:Y:S01]  /*0050*/  S2R R3, SR_TID.X ;  /* 0x0000000000037919 */ /* 0x000ea20000002100 */
[----:B------:R-:W0:Y:S01]  /*0060*/  LDCU UR4, c[0x0][0x2f8] ;  /* 0x00005f00ff0477ac */ /* 0x000e220008000800 */
[----:B------:R-:W-:Y:S01]  /*0070*/  MOV R2, 0x0 ;  /* 0x0000000000027802 */ /* 0x000fe20000000f00 */
[----:B------:R-:W3:Y:S01]  /*0080*/  LDCU UR5, c[0x0][0x2fc] ;  /* 0x00005f80ff0577ac */ /* 0x000ee20008000800 */
[----:B------:R-:W4:Y:S01]  /*0090*/  S2R R19, SR_CTAID.Y ;  /* 0x0000000000137919 */ /* 0x000f220000002600 */
[----:B------:R-:W5:Y:S01]  /*00a0*/  LDCU.64 UR6, c[0x4][0x8] ;  /* 0x01000100ff0677ac */ /* 0x000f620008000a00 */
[----:B-1----:R-:W4:Y:S01]  /*00b0*/  LDG.E.64 R10, desc[UR36][R10.64] ;  /* 0x000000240a0a7981 */ /* 0x002f22000c1e1b00 */
[----:B------:R1:W1:Y:S01]  /*00c0*/  LDC.64 R8, c[0x4][R2] ;  /* 0x0100000002087b82 */ /* 0x0002620000000a00 */
[----:B0-----:R-:W-:Y:S01]  /*00d0*/  IADD3 R17, P0, PT, R1, UR4, RZ ;  /* 0x0000000401117c10 */ /* 0x001fe2000ff1e0ff */
[----:B------:R-:W0:Y:S03]  /*00e0*/  S2R R22, SR_TID.Y ;  /* 0x0000000000167919 */ /* 0x000e260000002200 */
[----:B------:R-:W-:Y:S01]  /*00f0*/  MOV R6, R17 ;  /* 0x0000001100067202 */ /* 0x000fe20000000f00 */
[----:B---3--:R-:W-:Y:S01]  /*0100*/  IMAD.X R16, RZ, RZ, UR5, P0 ;  /* 0x00000005ff107e24 */ /* 0x008fe200080e06ff */
[----:B-----5:R-:W-:Y:S01]  /*0110*/  MOV R4, UR6 ;  /* 0x0000000600047c02 */ /* 0x020fe20008000f00 */
[----:B------:R-:W-:-:S02]  /*0120*/  IMAD.U32 R5, RZ, RZ, UR7 ;  /* 0x00000007ff057e24 */ /* 0x000fc4000f8e00ff */
[----:B------:R-:W-:Y:S01]  /*0130*/  IMAD.MOV.U32 R7, RZ, RZ, R16 ;  /* 0x000000ffff077224 */ /* 0x000fe200078e0010 */
[----:B--2---:R-:W-:Y:S01]  /*0140*/  LEA R18, R18, R3, 0x4 ;  /* 0x0000000312127211 */ /* 0x004fe200078e20ff */
[----:B01--4-:R2:W-:Y:S06]  /*0150*/  STL.64 [R1], R10 ;  /* 0x0000000a01007387 */ /* 0x0135ec0000100a00 */
[----:B------:R-:W-:-:S07]  /*0160*/  LEPC R20, `(.L_x_0) ;  /* 0x000000001014794e */ /* 0x000fce0000000000 */
[----:B--2---:R-:W-:Y:S05]  /*0170*/  CALL.ABS.NOINC R8 ;  /* 0x0000000008007343 */ /* 0x004fea0003c00000 */
.L_x_0:
[----:B------:R-:W0:Y:S01]  /*0180*/  LDC.64 R4, c[0x0][0x388] ;  /* 0x0000e200ff047b82 */ /* 0x000e220000000a00 */
[----:B------:R-:W1:Y:S01]  /*0190*/  LDCU UR4, c[0x0][0x370] ;  /* 0x00006e00ff0477ac */ /* 0x000e620008000800 */
[----:B------:R-:W-:-:S05]  /*01a0*/  LEA R3, R19, R22, 0x4 ;  /* 0x0000001613037211 */ /* 0x000fca00078e20ff */
[----:B------:R-:W-:Y:S01]  /*01b0*/  IMAD.SHL.U32 R3, R3, 0x10, RZ ;  /* 0x0000001003037824 */ /* 0x000fe200078e00ff */
[----:B------:R-:W2:Y:S08]  /*01c0*/  LDC.64 R6, c[0x0][0x380] ;  /* 0x0000e000ff067b82 */ /* 0x000eb00000000a00 */
[----:B------:R-:W3:Y:S01]  /*01d0*/  LDC.64 R10, c[0x0][0x390] ;  /* 0x0000e400ff0a7b82 */ /* 0x000ee20000000a00 */
[----:B-1----:R-:W-:Y:S01]  /*01e0*/  IMAD R3, R3, UR4, R18 ;  /* 0x0000000403037c24 */ /* 0x002fe2000f8e0212 */
[----:B------:R-:W1:Y:S03]  /*01f0*/  LDCU.64 UR4, c[0x4][0x10] ;  /* 0x01000200ff0477ac */ /* 0x000e660008000a00 */
[----:B0-----:R-:W-:-:S05]  /*0200*/  IMAD.WIDE R4, R3, 0x4, R4 ;  /* 0x0000000403047825 */ /* 0x001fca00078e0204 */
[----:B------:R1:W4:Y:S04]  /*0210*/  LDG.E R0, desc[UR36][R4.64] ;  /* 0x0000002404007981 */ /* 0x000328000c1e1900 */
[----:B--2---:R-:W2:Y:S01]  /*0220*/  LDG.E.64 R6, desc[UR36][R6.64] ;  /* 0x0000002406067981 */ /* 0x004ea2000c1e1b00 */
[----:B-1----:R-:W-:Y:S01]  /*0230*/  MOV R4, UR4 ;  /* 0x0000000400047c02 */ /* 0x002fe20008000f00 */
[----:B---3--:R-:W-:Y:S02]  /*0240*/  IMAD.WIDE R10, R3, 0x4, R10 ;  /* 0x00000004030a7825 */ /* 0x008fe400078e020a */
[----:B------:R-:W0:Y:S02]  /*0250*/  LDC.64 R2, c[0x4][R2] ;  /* 0x0100000002027b82 */ /* 0x000e240000000a00 */
[----:B------:R-:W-:Y:S01]  /*0260*/  IMAD.U32 R5, RZ, RZ, UR5 ;  /* 0x00000005ff057e24 */ /* 0x000fe2000f8e00ff */
[----:B----4-:R-:W2:Y:S02]  /*0270*/  I2F.F64.U32 R8, R0 ;  /* 0x0000000000087312 */ /* 0x010ea40000201800 */
[----:B--2---:R-:W-:Y:S01]  /*0280*/  DMUL R8, R8, R6 ;  /* 0x0000000608087228 */ /* 0x004fe20000000000 */
[----:B------:R-:W-:Y:S01]  /*0290*/  MOV R6, R17 ;  /* 0x0000001100067202 */ /* 0x000fe20000000f00 */
[----:B------:R-:W-:-:S08]  /*02a0*/  IMAD.MOV.U32 R7, RZ, RZ, R16 ;  /* 0x000000ffff077224 */ /* 0x000fd000078e0010 */
[----:B------:R-:W1:Y:S02]  /*02b0*/  F2I.U32.F64.TRUNC R8, R8 ;  /* 0x0000000800087311 */ /* 0x000e64000030d000 */
[----:B-1----:R1:W-:Y:S04]  /*02c0*/  STL [R1], R8 ;  /* 0x0000000801007387 */ /* 0x0023e80000100800 */
[----:B0-----:R1:W-:Y:S02]  /*02d0*/  STG.E desc[UR36][R10.64], R8 ;  /* 0x000000080a007986 */ /* 0x0013e4000c101924 */
[----:B------:R-:W-:-:S07]  /*02e0*/  LEPC R20, `(.L_x_1) ;  /* 0x000000001014794e */ /* 0x000fce0000000000 */
[----:B-1----:R-:W-:Y:S05]  /*02f0*/  CALL.ABS.NOINC R2 ;  /* 0x0000000002007343 */ /* 0x002fea0003c00000 */
.L_x_1:
[----:B------:R-:W-:Y:S05]  /*0300*/  EXIT ;  /* 0x000000000000794d */ /* 0x000fea0003800000 */
.L_x_2:
[----:B------:R-:W-:-:S00]  /*0310*/  BRA `(.L_x_2) ;  /* 0xfffffffc00fc7947 */ /* 0x000fc0000383ffff */
[----:B------:R-:W-:-:S00]  /*0320*/  NOP ;  /* 0x0000000000007918 */ /* 0x000fc00000000000 */
        /* <DEDUP_REMOVED lines=13> */
.L_x_13:


//--------------------- .text._Z7kernel2jPjPd     --------------------------
	.section	.text._Z7kernel2jPjPd,"ax",@progbits
	.align	128
        .global         _Z7kernel2jPjPd
        .type           _Z7kernel2jPjPd,@function
        .size           _Z7kernel2jPjPd,(.L_x_12 - _Z7kernel2jPjPd)
        .other          _Z7kernel2jPjPd,@"STO_CUDA_ENTRY STV_DEFAULT"
_Z7kernel2jPjPd:
.text._Z7kernel2jPjPd:
[----:B------:R-:W-:Y:S01]  /*0000*/  LDC R1, c[0x0][0x37c] ;  /* 0x0000df00ff017b82 */ /* 0x000fe20000000800 */
[----:B------:R-:W0:Y:S07]  /*0010*/  S2R R4, SR_CTAID.Y ;  /* 0x0000000000047919 */ /* 0x000e2e0000002600 */
[----:B------:R-:W1:Y:S01]  /*0020*/  LDC.64 R2, c[0x0][0x388] ;  /* 0x0000e200ff027b82 */ /* 0x000e620000000a00 */
[----:B------:R-:W2:Y:S01]  /*0030*/  LDCU UR6, c[0x0][0x370] ;  /* 0x00006e00ff0677ac */ /* 0x000ea20008000800 */
[----:B------:R-:W0:Y:S01]  /*0040*/  S2R R7, SR_TID.Y ;  /* 0x0000000000077919 */ /* 0x000e220000002200 */
[----:B------:R-:W3:Y:S01]  /*0050*/  LDCU.64 UR4, c[0x0][0x358] ;  /* 0x00006b00ff0477ac */ /* 0x000ee20008000a00 */
[----:B------:R-:W4:Y:S01]  /*0060*/  S2R R0, SR_CTAID.X ;  /* 0x0000000000007919 */ /* 0x000f220000002500 */
[----:B------:R-:W4:Y:S01]  /*0070*/  S2R R5, SR_TID.X ;  /* 0x0000000000057919 */ /* 0x000f220000002100 */
[----:B0-----:R-:W-:-:S02]  /*0080*/  IMAD R4, R4, 0x10, R7 ;  /* 0x0000001004047824 */ /* 0x001fc400078e0207 */
[----:B----4-:R-:W-:Y:S02]  /*0090*/  IMAD R0, R0, 0x10, R5 ;  /* 0x0000001000007824 */ /* 0x010fe400078e0205 */
[----:B------:R-:W-:-:S04]  /*00a0*/  IMAD.SHL.U32 R5, R4, 0x10, RZ ;  /* 0x0000001004057824 */ /* 0x000fc800078e00ff */
[----:B--2---:R-:W-:Y:S01]  /*00b0*/  IMAD R0, R5, UR6, R0 ;  /* 0x0000000605007c24 */ /* 0x004fe2000f8e0200 */
[----:B------:R-:W0:Y:S03]  /*00c0*/  LDCU UR6, c[0x0][0x380] ;  /* 0x00007000ff0677ac */ /* 0x000e260008000800 */
[----:B-1----:R-:W-:-:S05]  /*00d0*/  IMAD.WIDE R2, R0, 0x4, R2 ;  /* 0x0000000400027825 */ /* 0x002fca00078e0202 */
[----:B---3--:R-:W2:Y:S01]  /*00e0*/  LDG.E R12, desc[UR4][R2.64] ;  /* 0x00000004020c7981 */ /* 0x008ea2000c1e1900 */
[----:B------:R-:W-:Y:S01]  /*00f0*/  IMAD.MOV.U32 R6, RZ, RZ, 0x1 ;  /* 0x00000001ff067424 */ /* 0x000fe200078e00ff */
[----:B------:R-:W-:Y:S01]  /*0100*/  BSSY.RECONVERGENT B0, `(.L_x_3) ;  /* 0x0000012000007945 */ /* 0x000fe20003800200 */
[----:B0-----:R-:W0:Y:S08]  /*0110*/  I2F.F64.U32 R4, UR6 ;  /* 0x0000000600047d12 */ /* 0x001e300008201800 */
[----:B0-----:R-:W0:Y:S02]  /*0120*/  MUFU.RCP64H R7, R5 ;  /* 0x0000000500077308 */ /* 0x001e240000001800 */
[----:B0-----:R-:W-:-:S08]  /*0130*/  DFMA R8, -R4, R6, 1 ;  /* 0x3ff000000408742b */ /* 0x001fd00000000106 */
[----:B------:R-:W-:-:S08]  /*0140*/  DFMA R8, R8, R8, R8 ;  /* 0x000000080808722b */ /* 0x000fd00000000008 */
[----:B------:R-:W-:-:S08]  /*0150*/  DFMA R8, R6, R8, R6 ;  /* 0x000000080608722b */ /* 0x000fd00000000006 */
[----:B------:R-:W-:-:S08]  /*0160*/  DFMA R10, -R4, R8, 1 ;  /* 0x3ff00000040a742b */ /* 0x000fd00000000108 */
[----:B------:R-:W-:Y:S01]  /*0170*/  DFMA R10, R8, R10, R8 ;  /* 0x0000000a080a722b */ /* 0x000fe20000000008 */
[----:B--2---:R-:W0:Y:S07]  /*0180*/  I2F.F64.U32 R6, R12 ;  /* 0x0000000c00067312 */ /* 0x004e2e0000201800 */
[----:B0-----:R-:W-:Y:S01]  /*0190*/  DMUL R2, R6, R10 ;  /* 0x0000000a06027228 */ /* 0x001fe20000000000 */
[----:B------:R-:W-:-:S07]  /*01a0*/  FSETP.GEU.AND P1, PT, |R7|, 6.5827683646048100446e-37, PT ;  /* 0x036000000700780b */ /* 0x000fce0003f2e200 */
[----:B------:R-:W-:-:S08]  /*01b0*/  DFMA R8, -R4, R2, R6 ;  /* 0x000000020408722b */ /* 0x000fd00000000106 */
[----:B------:R-:W-:-:S10]  /*01c0*/  DFMA R2, R10, R8, R2 ;  /* 0x000000080a02722b */ /* 0x000fd40000000002 */
[----:B------:R-:W-:-:S05]  /*01d0*/  FFMA R8, RZ, R5, R3 ;  /* 0x00000005ff087223 */ /* 0x000fca0000000003 */
[----:B------:R-:W-:-:S13]  /*01e0*/  FSETP.GT.AND P0, PT, |R8|, 1.469367938527859385e-39, PT ;  /* 0x001000000800780b */ /* 0x000fda0003f04200 */
[----:B------:R-:W-:Y:S05]  /*01f0*/  @P0 BRA P1, `(.L_x_4) ;  /* 0x0000000000080947 */ /* 0x000fea0000800000 */
[----:B------:R-:W-:-:S07]  /*0200*/  MOV R10, 0x220 ;  /* 0x00000220000a7802 */ /* 0x000fce0000000f00 */
[----:B------:R-:W-:Y:S05]  /*0210*/  CALL.REL.NOINC `($__internal_0_$__cuda_sm20_div_rn_f64_full) ;  /* 0x0000000000147944 */ /* 0x000fea0003c00000 */
.L_x_4:
[----:B------:R-:W-:Y:S05]  /*0220*/  BSYNC.RECONVERGENT B0 ;  /* 0x0000000000007941 */ /* 0x000fea0003800200 */
.L_x_3:
[----:B------:R-:W0:Y:S02]  /*0230*/  LDC.64 R4, c[0x0][0x390] ;  /* 0x0000e400ff047b82 */ /* 0x000e240000000a00 */
[----:B0-----:R-:W-:-:S05]  /*0240*/  IMAD.WIDE R4, R0, 0x8, R4 ;  /* 0x0000000800047825 */ /* 0x001fca00078e0204 */
[----:B------:R-:W-:Y:S01]  /*0250*/  STG.E.64 desc[UR4][R4.64], R2 ;  /* 0x0000000204007986 */ /* 0x000fe2000c101b04 */
[----:B------:R-:W-:Y:S05]  /*0260*/  EXIT ;  /* 0x000000000000794d */ /* 0x000fea0003800000 */
        .weak           $__internal_0_$__cuda_sm20_div_rn_f64_full
        .type           $__internal_0_$__cuda_sm20_div_rn_f64_full,@function
        .size           $__internal_0_$__cuda_sm20_div_rn_f64_full,(.L_x_12 - $__internal_0_$__cuda_sm20_div_rn_f64_full)
$__internal_0_$__cuda_sm20_div_rn_f64_full:
[C---:B------:R-:W-:Y:S01]  /*0270*/  FSETP.GEU.AND P0, PT, |R5|.reuse, 1.469367938527859385e-39, PT ;  /* 0x001000000500780b */ /* 0x040fe20003f0e200 */
[----:B------:R-:W-:Y:S01]  /*0280*/  IMAD.MOV.U32 R16, RZ, RZ, 0x1 ;  /* 0x00000001ff107424 */ /* 0x000fe200078e00ff */
[----:B------:R-:W-:Y:S01]  /*0290*/  LOP3.LUT R2, R5, 0x800fffff, RZ, 0xc0, !PT ;  /* 0x800fffff05027812 */ /* 0x000fe200078ec0ff */
[----:B------:R-:W-:Y:S01]  /*02a0*/  BSSY.RECONVERGENT B1, `(.L_x_5) ;  /* 0x0000055000017945 */ /* 0x000fe20003800200 */
[C---:B------:R-:W-:Y:S02]  /*02b0*/  FSETP.GEU.AND P2, PT, |R7|.reuse, 1.469367938527859385e-39, PT ;  /* 0x001000000700780b */ /* 0x040fe40003f4e200 */
[----:B------:R-:W-:Y:S01]  /*02c0*/  LOP3.LUT R3, R2, 0x3ff00000, RZ, 0xfc, !PT ;  /* 0x3ff0000002037812 */ /* 0x000fe200078efcff */
[----:B------:R-:W-:Y:S01]  /*02d0*/  IMAD.MOV.U32 R2, RZ, RZ, R4 ;  /* 0x000000ffff027224 */ /* 0x000fe200078e0004 */
[----:B------:R-:W-:Y:S02]  /*02e0*/  LOP3.LUT R11, R7, 0x7ff00000, RZ, 0xc0, !PT ;  /* 0x7ff00000070b7812 */ /* 0x000fe400078ec0ff */
[----:B------:R-:W-:-:S03]  /*02f0*/  LOP3.LUT R14, R5, 0x7ff00000, RZ, 0xc0, !PT ;  /* 0x7ff00000050e7812 */ /* 0x000fc600078ec0ff */
[----:B------:R-:W-:Y:S01]  /*0300*/  @!P0 DMUL R2, R4, 8.98846567431157953865e+307 ;  /* 0x7fe0000004028828 */ /* 0x000fe20000000000 */
[----:B------:R-:W-:-:S03]  /*0310*/  ISETP.GE.U32.AND P1, PT, R11, R14, PT ;  /* 0x0000000e0b00720c */ /* 0x000fc60003f26070 */
[----:B------:R-:W-:Y:S01]  /*0320*/  @!P2 LOP3.LUT R12, R5, 0x7ff00000, RZ, 0xc0, !PT ;  /* 0x7ff00000050ca812 */ /* 0x000fe200078ec0ff */
[----:B------:R-:W-:Y:S01]  /*0330*/  @!P2 IMAD.MOV.U32 R18, RZ, RZ, RZ ;  /* 0x000000ffff12a224 */ /* 0x000fe200078e00ff */
[----:B------:R-:W0:Y:S02]  /*0340*/  MUFU.RCP64H R17, R3 ;  /* 0x0000000300117308 */ /* 0x000e240000001800 */
[----:B------:R-:W-:Y:S01]  /*0350*/  @!P2 ISETP.GE.U32.AND P3, PT, R11, R12, PT ;  /* 0x0000000c0b00a20c */ /* 0x000fe20003f66070 */
[----:B------:R-:W-:-:S05]  /*0360*/  IMAD.MOV.U32 R12, RZ, RZ, 0x1ca00000 ;  /* 0x1ca00000ff0c7424 */ /* 0x000fca00078e00ff */
[----:B------:R-:W-:-:S04]  /*0370*/  @!P2 SEL R13, R12, 0x63400000, !P3 ;  /* 0x634000000c0da807 */ /* 0x000fc80005800000 */
[----:B------:R-:W-:-:S04]  /*0380*/  @!P2 LOP3.LUT R13, R13, 0x80000000, R7, 0xf8, !PT ;  /* 0x800000000d0da812 */ /* 0x000fc800078ef807 */
[----:B------:R-:W-:Y:S01]  /*0390*/  @!P2 LOP3.LUT R19, R13, 0x100000, RZ, 0xfc, !PT ;  /* 0x001000000d13a812 */ /* 0x000fe200078efcff */
[----:B0-----:R-:W-:-:S08]  /*03a0*/  DFMA R8, R16, -R2, 1 ;  /* 0x3ff000001008742b */ /* 0x001fd00000000802 */
[----:B------:R-:W-:-:S08]  /*03b0*/  DFMA R8, R8, R8, R8 ;  /* 0x000000080808722b */ /* 0x000fd00000000008 */
[----:B------:R-:W-:Y:S01]  /*03c0*/  DFMA R16, R16, R8, R16 ;  /* 0x000000081010722b */ /* 0x000fe20000000010 */
[----:B------:R-:W-:Y:S01]  /*03d0*/  SEL R9, R12, 0x63400000, !P1 ;  /* 0x634000000c097807 */ /* 0x000fe20004800000 */
[----:B------:R-:W-:-:S03]  /*03e0*/  IMAD.MOV.U32 R8, RZ, RZ, R6 ;  /* 0x000000ffff087224 */ /* 0x000fc600078e0006 */
[----:B------:R-:W-:-:S03]  /*03f0*/  LOP3.LUT R9, R9, 0x800fffff, R7, 0xf8, !PT ;  /* 0x800fffff09097812 */ /* 0x000fc600078ef807 */
[----:B------:R-:W-:-:S03]  /*0400*/  DFMA R20, R16, -R2, 1 ;  /* 0x3ff000001014742b */ /* 0x000fc60000000802 */
[----:B------:R-:W-:-:S05]  /*0410*/  @!P2 DFMA R8, R8, 2, -R18 ;  /* 0x400000000808a82b */ /* 0x000fca0000000812 */
[----:B------:R-:W-:Y:S01]  /*0420*/  DFMA R16, R16, R20, R16 ;  /* 0x000000141010722b */ /* 0x000fe20000000010 */
[----:B------:R-:W-:Y:S02]  /*0430*/  IMAD.MOV.U32 R21, RZ, RZ, R11 ;  /* 0x000000ffff157224 */ /* 0x000fe400078e000b */
[----:B------:R-:W-:Y:S01]  /*0440*/  IMAD.MOV.U32 R20, RZ, RZ, R14 ;  /* 0x000000ffff147224 */ /* 0x000fe200078e000e */
[----:B------:R-:W-:Y:S02]  /*0450*/  @!P0 LOP3.LUT R20, R3, 0x7ff00000, RZ, 0xc0, !PT ;  /* 0x7ff0000003148812 */ /* 0x000fe400078ec0ff */
[----:B------:R-:W-:Y:S02]  /*0460*/  @!P2 LOP3.LUT R21, R9, 0x7ff00000, RZ, 0xc0, !PT ;  /* 0x7ff000000915a812 */ /* 0x000fe400078ec0ff */
[----:B------:R-:W-:Y:S01]  /*0470*/  DMUL R18, R16, R8 ;  /* 0x0000000810127228 */ /* 0x000fe20000000000 */
[----:B------:R-:W-:Y:S02]  /*0480*/  VIADD R22, R20, 0xffffffff ;  /* 0xffffffff14167836 */ /* 0x000fe40000000000 */
[----:B------:R-:W-:-:S05]  /*0490*/  VIADD R13, R21, 0xffffffff ;  /* 0xffffffff150d7836 */ /* 0x000fca0000000000 */
[----:B------:R-:W-:Y:S01]  /*04a0*/  DFMA R14, R18, -R2, R8 ;  /* 0x80000002120e722b */ /* 0x000fe20000000008 */
[----:B------:R-:W-:-:S04]  /*04b0*/  ISETP.GT.U32.AND P0, PT, R13, 0x7feffffe, PT ;  /* 0x7feffffe0d00780c */ /* 0x000fc80003f04070 */
[----:B------:R-:W-:-:S03]  /*04c0*/  ISETP.GT.U32.OR P0, PT, R22, 0x7feffffe, P0 ;  /* 0x7feffffe1600780c */ /* 0x000fc60000704470 */
[----:B------:R-:W-:-:S10]  /*04d0*/  DFMA R14, R16, R14, R18 ;  /* 0x0000000e100e722b */ /* 0x000fd40000000012 */
[----:B------:R-:W-:Y:S05]  /*04e0*/  @P0 BRA `(.L_x_6) ;  /* 0x00000000006c0947 */ /* 0x000fea0003800000 */
[----:B------:R-:W-:-:S04]  /*04f0*/  LOP3.LUT R16, R5, 0x7ff00000, RZ, 0xc0, !PT ;  /* 0x7ff0000005107812 */ /* 0x000fc800078ec0ff */
[CC--:B------:R-:W-:Y:S02]  /*0500*/  VIADDMNMX R6, R11.reuse, -R16.reuse, 0xb9600000, !PT ;  /* 0xb96000000b067446 */ /* 0x0c0fe40007800910 */
[----:B------:R-:W-:Y:S02]  /*0510*/  ISETP.GE.U32.AND P0, PT, R11, R16, PT ;  /* 0x000000100b00720c */ /* 0x000fe40003f06070 */
[----:B------:R-:W-:Y:S02]  /*0520*/  VIMNMX R6, PT, PT, R6, 0x46a00000, PT ;  /* 0x46a0000006067848 */ /* 0x000fe40003fe0100 */
[----:B------:R-:W-:-:S05]  /*0530*/  SEL R11, R12, 0x63400000, !P0 ;  /* 0x634000000c0b7807 */ /* 0x000fca0004000000 */
[----:B------:R-:W-:Y:S02]  /*0540*/  IMAD.IADD R11, R6, 0x1, -R11 ;  /* 0x00000001060b7824 */ /* 0x000fe400078e0a0b */
[----:B------:R-:W-:Y:S02]  /*0550*/  IMAD.MOV.U32 R6, RZ, RZ, RZ ;  /* 0x000000ffff067224 */ /* 0x000fe400078e00ff */
[----:B------:R-:W-:-:S06]  /*0560*/  VIADD R7, R11, 0x7fe00000 ;  /* 0x7fe000000b077836 */ /* 0x000fcc0000000000 */
[----:B------:R-:W-:-:S10]  /*0570*/  DMUL R12, R14, R6 ;  /* 0x000000060e0c7228 */ /* 0x000fd40000000000 */
[----:B------:R-:W-:-:S13]  /*0580*/  FSETP.GTU.AND P0, PT, |R13|, 1.469367938527859385e-39, PT ;  /* 0x001000000d00780b */ /* 0x000fda0003f0c200 */
[----:B------:R-:W-:Y:S05]  /*0590*/  @P0 BRA `(.L_x_7) ;  /* 0x0000000000940947 */ /* 0x000fea0003800000 */
[----:B------:R-:W-:Y:S01]  /*05a0*/  DFMA R2, R14, -R2, R8 ;  /* 0x800000020e02722b */ /* 0x000fe20000000008 */
[----:B------:R-:W-:-:S09]  /*05b0*/  IMAD.MOV.U32 R6, RZ, RZ, RZ ;  /* 0x000000ffff067224 */ /* 0x000fd200078e00ff */
[C---:B------:R-:W-:Y:S02]  /*05c0*/  FSETP.NEU.AND P0, PT, R3.reuse, RZ, PT ;  /* 0x000000ff0300720b */ /* 0x040fe40003f0d000 */
[----:B------:R-:W-:-:S04]  /*05d0*/  LOP3.LUT R5, R3, 0x80000000, R5, 0x48, !PT ;  /* 0x8000000003057812 */ /* 0x000fc800078e4805 */
[----:B------:R-:W-:-:S07]  /*05e0*/  LOP3.LUT R7, R5, R7, RZ, 0xfc, !PT ;  /* 0x0000000705077212 */ /* 0x000fce00078efcff */
[----:B------:R-:W-:Y:S05]  /*05f0*/  @!P0 BRA `(.L_x_7) ;  /* 0x00000000007c8947 */ /* 0x000fea0003800000 */
[----:B------:R-:W-:Y:S01]  /*0600*/  IMAD.MOV R3, RZ, RZ, -R11 ;  /* 0x000000ffff037224 */ /* 0x000fe200078e0a0b */
[----:B------:R-:W-:Y:S01]  /*0610*/  DMUL.RP R6, R14, R6 ;  /* 0x000000060e067228 */ /* 0x000fe20000008000 */
[----:B------:R-:W-:Y:S01]  /*0620*/  IMAD.MOV.U32 R2, RZ, RZ, RZ ;  /* 0x000000ffff027224 */ /* 0x000fe200078e00ff */
[----:B------:R-:W-:-:S05]  /*0630*/  IADD3 R11, PT, PT, -R11, -0x43300000, RZ ;  /* 0xbcd000000b0b7810 */ /* 0x000fca0007ffe1ff */
[----:B------:R-:W-:-:S03]  /*0640*/  DFMA R2, R12, -R2, R14 ;  /* 0x800000020c02722b */ /* 0x000fc6000000000e */
[----:B------:R-:W-:-:S07]  /*0650*/  LOP3.LUT R5, R7, R5, RZ, 0x3c, !PT ;  /* 0x0000000507057212 */ /* 0x000fce00078e3cff */
[----:B------:R-:W-:-:S04]  /*0660*/  FSETP.NEU.AND P0, PT, |R3|, R11, PT ;  /* 0x0000000b0300720b */ /* 0x000fc80003f0d200 */
[----:B------:R-:W-:Y:S02]  /*0670*/  FSEL R12, R6, R12, !P0 ;  /* 0x0000000c060c7208 */ /* 0x000fe40004000000 */
[----:B------:R-:W-:Y:S01]  /*0680*/  FSEL R13, R5, R13, !P0 ;  /* 0x0000000d050d7208 */ /* 0x000fe20004000000 */
[----:B------:R-:W-:Y:S06]  /*0690*/  BRA `(.L_x_7) ;  /* 0x0000000000547947 */ /* 0x000fec0003800000 */
.L_x_6:
[----:B------:R-:W-:-:S14]  /*06a0*/  DSETP.NAN.AND P0, PT, R6, R6, PT ;  /* 0x000000060600722a */ /* 0x000fdc0003f08000 */
[----:B------:R-:W-:Y:S05]  /*06b0*/  @P0 BRA `(.L_x_8) ;  /* 0x0000000000440947 */ /* 0x000fea0003800000 */
[----:B------:R-:W-:-:S14]  /*06c0*/  DSETP.NAN.AND P0, PT, R4, R4, PT ;  /* 0x000000040400722a */ /* 0x000fdc0003f08000 */
[----:B------:R-:W-:Y:S05]  /*06d0*/  @P0 BRA `(.L_x_9) ;  /* 0x0000000000300947 */ /* 0x000fea0003800000 */
[----:B------:R-:W-:Y:S01]  /*06e0*/  ISETP.NE.AND P0, PT, R21, R20, PT ;  /* 0x000000141500720c */ /* 0x000fe20003f05270 */
[----:B------:R-:W-:Y:S02]  /*06f0*/  IMAD.MOV.U32 R12, RZ, RZ, 0x0 ;  /* 0x00000000ff0c7424 */ /* 0x000fe400078e00ff */
[----:B------:R-:W-:-:S10]  /*0700*/  IMAD.MOV.U32 R13, RZ, RZ, -0x80000 ;  /* 0xfff80000ff0d7424 */ /* 0x000fd400078e00ff */
[----:B------:R-:W-:Y:S05]  /*0710*/  @!P0 BRA `(.L_x_7) ;  /* 0x0000000000348947 */ /* 0x000fea0003800000 */
[----:B------:R-:W-:Y:S02]  /*0720*/  ISETP.NE.AND P0, PT, R21, 0x7ff00000, PT ;  /* 0x7ff000001500780c */ /* 0x000fe40003f05270 */
[----:B------:R-:W-:Y:S02]  /*0730*/  LOP3.LUT R13, R7, 0x80000000, R5, 0x48, !PT ;  /* 0x80000000070d7812 */ /* 0x000fe400078e4805 */
[----:B------:R-:W-:-:S13]  /*0740*/  ISETP.EQ.OR P0, PT, R20, RZ, !P0 ;  /* 0x000000ff1400720c */ /* 0x000fda0004702670 */
[----:B------:R-:W-:Y:S01]  /*0750*/  @P0 LOP3.LUT R2, R13, 0x7ff00000, RZ, 0xfc, !PT ;  /* 0x7ff000000d020812 */ /* 0x000fe200078efcff */
[----:B------:R-:W-:Y:S02]  /*0760*/  @!P0 IMAD.MOV.U32 R12, RZ, RZ, RZ ;  /* 0x000000ffff0c8224 */ /* 0x000fe400078e00ff */
[----:B------:R-:W-:Y:S02]  /*0770*/  @P0 IMAD.MOV.U32 R12, RZ, RZ, RZ ;  /* 0x000000ffff0c0224 */ /* 0x000fe400078e00ff */
[----:B------:R-:W-:Y:S01]  /*0780*/  @P0 IMAD.MOV.U32 R13, RZ, RZ, R2 ;  /* 0x000000ffff0d0224 */ /* 0x000fe200078e0002 */
[----:B------:R-:W-:Y:S06]  /*0790*/  BRA `(.L_x_7) ;  /* 0x0000000000147947 */ /* 0x000fec0003800000 */
.L_x_9:
[----:B------:R-:W-:Y:S01]  /*07a0*/  LOP3.LUT R13, R5, 0x80000, RZ, 0xfc, !PT ;  /* 0x00080000050d7812 */ /* 0x000fe200078efcff */
[----:B------:R-:W-:Y:S01]  /*07b0*/  IMAD.MOV.U32 R12, RZ, RZ, R4 ;  /* 0x000000ffff0c7224 */ /* 0x000fe200078e0004 */
[----:B------:R-:W-:Y:S06]  /*07c0*/  BRA `(.L_x_7) ;  /* 0x0000000000087947 */ /* 0x000fec0003800000 */
.L_x_8:
[----:B------:R-:W-:Y:S01]  /*07d0*/  LOP3.LUT R13, R7, 0x80000, RZ, 0xfc, !PT ;  /* 0x00080000070d7812 */ /* 0x000fe200078efcff */
[----:B------:R-:W-:-:S07]  /*07e0*/  IMAD.MOV.U32 R12, RZ, RZ, R6 ;  /* 0x000000ffff0c7224 */ /* 0x000fce00078e0006 */
.L_x_7:
[----:B------:R-:W-:Y:S05]  /*07f0*/  BSYNC.RECONVERGENT B1 ;  /* 0x0000000000017941 */ /* 0x000fea0003800200 */
.L_x_5:
[----:B------:R-:W-:Y:S02]  /*0800*/  IMAD.MOV.U32 R11, RZ, RZ, 0x0 ;  /* 0x00000000ff0b7424 */ /* 0x000fe400078e00ff */
[----:B------:R-:W-:Y:S02]  /*0810*/  IMAD.MOV.U32 R2, RZ, RZ, R12 ;  /* 0x000000ffff027224 */ /* 0x000fe400078e000c */
[----:B------:R-:W-:Y:S01]  /*0820*/  IMAD.MOV.U32 R3, RZ, RZ, R13 ;  /* 0x000000ffff037224 */ /* 0x000fe200078e000d */
[----:B------:R-:W-:Y:S06]  /*0830*/  RET.REL.NODEC R10 `(_Z7kernel2jPjPd) ;  /* 0xfffffff40af07950 */ /* 0x000fec0003c3ffff */
.L_x_10:
        /* <DEDUP_REMOVED lines=12> */
.L_x_12:


//--------------------- .text._Z6kernelPhPj       --------------------------
	.section	.text._Z6kernelPhPj,"ax",@progbits
	.align	128
        .global         _Z6kernelPhPj
        .type           _Z6kernelPhPj,@function
        .size           _Z6kernelPhPj,(.L_x_15 - _Z6kernelPhPj)
        .other          _Z6kernelPhPj,@"STO_CUDA_ENTRY STV_DEFAULT"
_Z6kernelPhPj:
.text._Z6kernelPhPj:
[----:B------:R-:W-:Y:S01]  /*0000*/  LDC R1, c[0x0][0x37c] ;  /* 0x0000df00ff017b82 */ /* 0x000fe20000000800 */
[----:B------:R-:W0:Y:S01]  /*0010*/  S2R R2, SR_CTAID.Y ;  /* 0x0000000000027919 */ /* 0x000e220000002600 */
[----:B------:R-:W1:Y:S01]  /*0020*/  LDCU UR6, c[0x0][0x370] ;  /* 0x00006e00ff0677ac */ /* 0x000e620008000800 */
[----:B------:R-:W0:Y:S01]  /*0030*/  S2R R5, SR_TID.Y ;  /* 0x0000000000057919 */ /* 0x000e220000002200 */
[----:B------:R-:W2:Y:S01]  /*0040*/  LDCU.64 UR8, c[0x0][0x380] ;  /* 0x00007000ff0877ac */ /* 0x000ea20008000a00 */
[----:B------:R-:W3:Y:S01]  /*0050*/  S2R R0, SR_CTAID.X ;  /* 0x0000000000007919 */ /* 0x000ee20000002500 */
[----:B------:R-:W4:Y:S01]  /*0060*/  LDCU.64 UR4, c[0x0][0x358] ;  /* 0x00006b00ff0477ac */ /* 0x000f220008000a00 */
[----:B------:R-:W3:Y:S01]  /*0070*/  S2R R3, SR_TID.X ;  /* 0x0000000000037919 */ /* 0x000ee20000002100 */
[----:B0-----:R-:W-:Y:S02]  /*0080*/  IMAD R2, R2, 0x10, R5 ;  /* 0x0000001002027824 */ /* 0x001fe400078e0205 */
[----:B---3--:R-:W-:-:S03]  /*0090*/  IMAD R0, R0, 0x10, R3 ;  /* 0x0000001000007824 */ /* 0x008fc600078e0203 */
[----:B------:R-:W-:-:S05]  /*00a0*/  SHF.L.U32 R3, R2, 0x4, RZ ;  /* 0x0000000402037819 */ /* 0x000fca00000006ff */
[----:B-1----:R-:W-:Y:S02]  /*00b0*/  IMAD R0, R3, UR6, R0 ;  /* 0x0000000603007c24 */ /* 0x002fe4000f8e0200 */
[----:B------:R-:W0:Y:S03]  /*00c0*/  LDC.64 R2, c[0x0][0x388] ;  /* 0x0000e200ff027b82 */ /* 0x000e260000000a00 */
[----:B--2---:R-:W-:-:S04]  /*00d0*/  IADD3 R4, P0, PT, R0, UR8, RZ ;  /* 0x0000000800047c10 */ /* 0x004fc8000ff1e0ff */
[----:B------:R-:W-:-:S06]  /*00e0*/  LEA.HI.X.SX32 R5, R0, UR9, 0x1, P0 ;  /* 0x0000000900057c11 */ /* 0x000fcc00080f0eff */
[----:B----4-:R-:W0:Y:S01]  /*00f0*/  LDG.E.U8 R5, desc[UR4][R4.64] ;  /* 0x0000000404057981 */ /* 0x010e22000c1e1100 */
[----:B------:R-:W-:Y:S02]  /*0100*/  HFMA2 R7, -RZ, RZ, 0, 5.9604644775390625e-08 ;  /* 0x00000001ff077431 */ /* 0x000fe400000001ff */
[----:B0-----:R-:W-:-:S05]  /*0110*/  IMAD.WIDE.U32 R2, R5, 0x4, R2 ;  /* 0x0000000405027825 */ /* 0x001fca00078e0002 */
[----:B------:R-:W-:Y:S01]  /*0120*/  REDG.E.ADD.STRONG.GPU desc[UR4][R2.64], R7 ;  /* 0x000000070200798e */ /* 0x000fe2000c12e104 */
[----:B------:R-:W-:Y:S06]  /*0130*/  BAR.SYNC.DEFER_BLOCKING 0x0 ;  /* 0x0000000000007b1d */ /* 0x000fec0000010000 */
[----:B------:R-:W-:Y:S05]  /*0140*/  EXIT ;  /* 0x000000000000794d */ /* 0x000fea0003800000 */
.L_x_11:
        /* <DEDUP_REMOVED lines=11> */
.L_x_15:


//--------------------- .nv.global.init           --------------------------
	.section	.nv.global.init,"aw",@progbits
.nv.global.init:
	.type		$str$1,@object
	.size		$str$1,($str - $str$1)
$str$1:
        /*0000*/ 	.byte	0x53, 0x4b, 0x20, 0x69, 0x73, 0x20, 0x3a, 0x20, 0x25, 0x64, 0x20, 0x0a, 0x00
	.type		$str,@object
	.size		$str,(.L_0 - $str)
$str:
        /*000d*/ 	.byte	0x61, 0x6c, 0x70, 0x68, 0x61, 0x3a, 0x20, 0x20, 0x20, 0x20, 0x20, 0x25, 0x2e, 0x31, 0x35, 0x66
        /*001d*/ 	.byte	0x20, 0x0a, 0x00
.L_0:


//--------------------- .nv.shared.reserved.0     --------------------------
	.section	.nv.shared.reserved.0,"aw",@nobits
	.weak		__nv_reservedSMEM_offset_0_alias
	.size		__nv_reservedSMEM_offset_0_alias, 0, 64
	.other		__nv_reservedSMEM_offset_0_alias,@"STO_CUDA_RESERVED_SHARED STV_DEFAULT"
__nv_reservedSMEM_offset_0_alias:
	.zero		0
	.zero		64


//--------------------- .nv.constant0._Z7kernel3PdPjS0_ --------------------------
	.section	.nv.constant0._Z7kernel3PdPjS0_,"a",@progbits
	.sectionflags	@""
	.align	4
.nv.constant0._Z7kernel3PdPjS0_:
	.zero		920


//--------------------- .nv.constant0._Z7kernel2jPjPd --------------------------
	.section	.nv.constant0._Z7kernel2jPjPd,"a",@progbits
	.sectionflags	@""
	.align	4
.nv.constant0._Z7kernel2jPjPd:
	.zero		920


//--------------------- .nv.constant0._Z6kernelPhPj --------------------------
	.section	.nv.constant0._Z6kernelPhPj,"a",@progbits
	.sectionflags	@""
	.align	4
.nv.constant0._Z6kernelPhPj:
	.zero		912


//--------------------- SYMBOLS --------------------------

	.type		.nv.reservedSmem.offset0,@object
	.size		.nv.reservedSmem.offset0,0x4
	.type		vprintf,@function
